//
// Generated by NVIDIA NVVM Compiler
//
// Compiler Build ID: CL-36424714
// Cuda compilation tools, release 13.0, V13.0.88
// Based on NVVM 20.0.0
//

.version 9.0
.target sm_100
.address_size 64

	// .globl	_Z14zero_divergentPiPy

.visible .entry _Z14zero_divergentPiPy(
	.param .u64 .ptr .align 1 _Z14zero_divergentPiPy_param_0,
	.param .u64 .ptr .align 1 _Z14zero_divergentPiPy_param_1
)
{
	.reg .b64 	%rd<6>;

	ld.param.u64 	%rd3, [_Z14zero_divergentPiPy_param_1];
	// begin inline asm
	mov.u64 	%rd1, %clock64;
	// end inline asm
	cvta.to.global.u64 	%rd4, %rd3;
	// begin inline asm
	mov.u64 	%rd2, %clock64;
	// end inline asm
	sub.s64 	%rd5, %rd2, %rd1;
	st.global.u64 	[%rd4], %rd5;
	ret;

}


// ===== COMPILED SASS (sm_100) =====

	.target	sm_100

	.elftype	@"ET_EXEC"


//--------------------- .note.nv.tkinfo           --------------------------
	.section	.note.nv.tkinfo,"",@"SHT_NOTE"
	.sectionflags	@"SHF_NOTE_NV_TKINFO"
	.tkinfo
        /*0018*/ 	.word	0x00000002
        /*0030*/ 	.string	""
        /*0030*/ 	.string	"ptxas"
        /*0030*/ 	.string	"Cuda compilation tools, release 13.0, V13.0.88"
        /*0030*/ 	.string	"Build cuda_13.0.r13.0/compiler.36424714_0"
        /*0030*/ 	.string	"-arch sm_100 -m 64 "



//--------------------- .note.nv.cuinfo           --------------------------
	.section	.note.nv.cuinfo,"",@"SHT_NOTE"
	.sectionflags	@"SHF_NOTE_NV_CUINFO"
        /*0018*/ 	.short	0x0002
        /*001a*/ 	.short	0x0064
        /*001c*/ 	.short	0x0082
	.zero		2


//--------------------- .nv.info                  --------------------------
	.section	.nv.info,"",@"SHT_CUDA_INFO"
	.align	4


	//----- nvinfo : EIATTR_REGCOUNT
	.align		4
        /*0000*/ 	.byte	0x04, 0x2f
        /*0002*/ 	.short	(.L_1 - .L_0)
	.align		4
.L_0:
        /*0004*/ 	.word	index@(_Z14zero_divergentPiPy)
        /*0008*/ 	.word	0x0000000a


	//----- nvinfo : EIATTR_FRAME_SIZE
	.align		4
.L_1:
        /*000c*/ 	.byte	0x04, 0x11
        /*000e*/ 	.short	(.L_3 - .L_2)
	.align		4
.L_2:
        /*0010*/ 	.word	index@(_Z14zero_divergentPiPy)
        /*0014*/ 	.word	0x00000000


	//----- nvinfo : EIATTR_MIN_STACK_SIZE
	.align		4
.L_3:
        /*0018*/ 	.byte	0x04, 0x12
        /*001a*/ 	.short	(.L_5 - .L_4)
	.align		4
.L_4:
        /*001c*/ 	.word	index@(_Z14zero_divergentPiPy)
        /*0020*/ 	.word	0x00000000
.L_5:


//--------------------- .nv.compat                --------------------------
	.section	.nv.compat,"",@"SHT_CUDA_COMPAT_INFO"
	.align	4
        /*0000*/ 	.byte	0x02, 0x09, 0x00, 0x00, 0x02, 0x02, 0x01, 0x00, 0x02, 0x05, 0x05, 0x00, 0x03, 0x07, 0x01, 0x01
        /*0010*/ 	.byte	0x02, 0x03, 0x00, 0x00, 0x02, 0x06, 0x01, 0x00, 0x04, 0x0b, 0x08, 0x00, 0x09, 0x00, 0x00, 0x00
        /*0020*/ 	.byte	0x00, 0x00, 0x00, 0x00


//--------------------- .nv.info._Z14zero_divergentPiPy --------------------------
	.section	.nv.info._Z14zero_divergentPiPy,"",@"SHT_CUDA_INFO"
	.sectionflags	@""
	.align	4


	//----- nvinfo : EIATTR_CUDA_API_VERSION
	.align		4
        /*0000*/ 	.byte	0x04, 0x37
        /*0002*/ 	.short	(.L_7 - .L_6)
.L_6:
        /*0004*/ 	.word	0x00000082


	//----- nvinfo : EIATTR_KPARAM_INFO
	.align		4
.L_7:
        /*0008*/ 	.byte	0x04, 0x17
        /*000a*/ 	.short	(.L_9 - .L_8)
.L_8:
        /*000c*/ 	.word	0x00000000
        /*0010*/ 	.short	0x0001
        /*0012*/ 	.short	0x0008
        /*0014*/ 	.byte	0x00, 0xf5, 0x21, 0x00


	//----- nvinfo : EIATTR_KPARAM_INFO
	.align		4
.L_9:
        /*0018*/ 	.byte	0x04, 0x17
        /*001a*/ 	.short	(.L_11 - .L_10)
.L_10:
        /*001c*/ 	.word	0x00000000
        /*0020*/ 	.short	0x0000
        /*0022*/ 	.short	0x0000
        /*0024*/ 	.byte	0x00, 0xf5, 0x21, 0x00


	//----- nvinfo : EIATTR_SPARSE_MMA_MASK
	.align		4
.L_11:
        /*0028*/ 	.byte	0x03, 0x50
        /*002a*/ 	.short	0x0000


	//----- nvinfo : EIATTR_MAXREG_COUNT
	.align		4
        /*002c*/ 	.byte	0x03, 0x1b
        /*002e*/ 	.short	0x00ff


	//----- nvinfo : EIATTR_MERCURY_ISA_VERSION
	.align		4
        /*0030*/ 	.byte	0x03, 0x5f
        /*0032*/ 	.short	0x0101


	//----- nvinfo : EIATTR_VRC_CTA_INIT_COUNT
	.align		4
        /*0034*/ 	.byte	0x02, 0x4a
	.zero		1
	.zero		1


	//----- nvinfo : EIATTR_EXIT_INSTR_OFFSETS
	.align		4
        /*0038*/ 	.byte	0x04, 0x1c
        /*003a*/ 	.short	(.L_13 - .L_12)


	//   ....[0]....
.L_12:
        /*003c*/ 	.word	0x00000090


	//----- nvinfo : EIATTR_CBANK_PARAM_SIZE
	.align		4
.L_13:
        /*0040*/ 	.byte	0x03, 0x19
        /*0042*/ 	.short	0x0010


	//----- nvinfo : EIATTR_PARAM_CBANK
	.align		4
        /*0044*/ 	.byte	0x04, 0x0a
        /*0046*/ 	.short	(.L_15 - .L_14)
	.align		4
.L_14:
        /*0048*/ 	.word	index@(.nv.constant0._Z14zero_divergentPiPy)
        /*004c*/ 	.short	0x0380
        /*004e*/ 	.short	0x0010


	//----- nvinfo : EIATTR_SW_WAR
	.align		4
.L_15:
        /*0050*/ 	.byte	0x04, 0x36
        /*0052*/ 	.short	(.L_17 - .L_16)
.L_16:
        /*0054*/ 	.word	0x00000008
.L_17:


//--------------------- .nv.callgraph             --------------------------
	.section	.nv.callgraph,"",@"SHT_CUDA_CALLGRAPH"
	.align	4
	.sectionentsize	8
	.align		4
        /*0000*/ 	.word	0x00000000
	.align		4
        /*0004*/ 	.word	0xffffffff
	.align		4
        /*0008*/ 	.word	0x00000000
	.align		4
        /*000c*/ 	.word	0xfffffffe
	.align		4
        /*0010*/ 	.word	0x00000000
	.align		4
        /*0014*/ 	.word	0xfffffffd
	.align		4
        /*0018*/ 	.word	0x00000000
	.align		4
        /*001c*/ 	.word	0xfffffffc


//--------------------- .text._Z14zero_divergentPiPy --------------------------
	.section	.text._Z14zero_divergentPiPy,"ax",@progbits
	.align	128
        .global         _Z14zero_divergentPiPy
        .type           _Z14zero_divergentPiPy,@function
        .size           _Z14zero_divergentPiPy,(.L_x_1 - _Z14zero_divergentPiPy)
        .other          _Z14zero_divergentPiPy,@"STO_CUDA_ENTRY STV_DEFAULT"
_Z14zero_divergentPiPy:
.text._Z14zero_divergentPiPy:
[----:B------:R-:W-:Y:S01]  /*0000*/  LDC R1, c[0x0][0x37c] ;  /* 0x0000df00ff017b82 */ /* 0x000fe20000000800 */
[----:B------:R-:W0:Y:S01]  /*0010*/  LDCU.64 UR4, c[0x0][0x358] ;  /* 0x00006b00ff0477ac */ /* 0x000e220008000a00 */
[----:B------:R-:W-:Y:S01]  /*0020*/  NOP ;  /* 0x0000000000007918 */ /* 0x000fe20000000000 */
[----:B------:R-:W-:Y:S02]  /*0030*/  CS2R R4, SR_CLOCKLO ;  /* 0x0000000000047805 */ /* 0x000fe40000015000 */
[----:B------:R-:W-:-:S03]  /*0040*/  CS2R R6, SR_CLOCKLO ;  /* 0x0000000000067805 */ /* 0x000fc60000015000 */
[----:B------:R-:W0:Y:S03]  /*0050*/  LDC.64 R2, c[0x0][0x388] ;  /* 0x0000e200ff027b82 */ /* 0x000e260000000a00 */
[----:B------:R-:W-:-:S05]  /*0060*/  IADD3 R4, P0, PT, -R4, R6, RZ ;  /* 0x0000000604047210 */ /* 0x000fca0007f1e1ff */
[----:B------:R-:W-:-:S05]  /*0070*/  IMAD.X R5, R7, 0x1, ~R5, P0 ;  /* 0x0000000107057824 */ /* 0x000fca00000e0e05 */
[----:B0-----:R-:W-:Y:S01]  /*0080*/  STG.E.64 desc[UR4][R2.64], R4 ;  /* 0x0000000402007986 */ /* 0x001fe2000c101b04 */
[----:B------:R-:W-:Y:S05]  /*0090*/  EXIT ;  /* 0x000000000000794d */ /* 0x000fea0003800000 */
.L_x_0:
[----:B------:R-:W-:-:S00]  /*00a0*/  BRA `(.L_x_0) ;  /* 0xfffffffc00fc7947 */ /* 0x000fc0000383ffff */
[----:B------:R-:W-:-:S00]  /*00b0*/  NOP ;  /* 0x0000000000007918 */ /* 0x000fc00000000000 */
        /* <DEDUP_REMOVED lines=12> */
.L_x_1:


//--------------------- .nv.shared.reserved.0     --------------------------
	.section	.nv.shared.reserved.0,"aw",@nobits
	.weak		__nv_reservedSMEM_offset_0_alias
	.size		__nv_reservedSMEM_offset_0_alias, 0, 64
	.other		__nv_reservedSMEM_offset_0_alias,@"STO_CUDA_RESERVED_SHARED STV_DEFAULT"
__nv_reservedSMEM_offset_0_alias:
	.zero		0
	.zero		64


//--------------------- .nv.constant0._Z14zero_divergentPiPy --------------------------
	.section	.nv.constant0._Z14zero_divergentPiPy,"a",@progbits
	.sectionflags	@""
	.align	4
.nv.constant0._Z14zero_divergentPiPy:
	.zero		912


//--------------------- SYMBOLS --------------------------

	.type		.nv.reservedSmem.offset0,@object
	.size		.nv.reservedSmem.offset0,0x4
